	.headerflags	@"EF_CUDA_TEXMODE_UNIFIED EF_CUDA_64BIT_ADDRESS EF_CUDA_ACCELERATORS EF_CUDA_SM90 EF_CUDA_VIRTUAL_SM(EF_CUDA_SM90)"
	.elftype	@"ET_EXEC"


//--------------------- .nv.info                  --------------------------
	.section	.nv.info,"",@"SHT_CUDA_INFO"
	.align	4


	//----- nvinfo : EIATTR_REGCOUNT
	.align		4
        /*0000*/ 	.byte	0x04, 0x2f
        /*0002*/ 	.short	(.L_1 - .L_0)
	.align		4
.L_0:
        /*0004*/ 	.word	index@(triton_poi_fused__to_copy_arange_clamp_mul_sub_24)
        /*0008*/ 	.word	0x0000000a


	//----- nvinfo : EIATTR_MIN_STACK_SIZE
	.align		4
.L_1:
        /*000c*/ 	.byte	0x04, 0x12
        /*000e*/ 	.short	(.L_3 - .L_2)
	.align		4
.L_2:
        /*0010*/ 	.word	index@(triton_poi_fused__to_copy_arange_clamp_mul_sub_24)
        /*0014*/ 	.word	0x00000000


	//----- nvinfo : EIATTR_FRAME_SIZE
	.align		4
.L_3:
        /*0018*/ 	.byte	0x04, 0x11
        /*001a*/ 	.short	(.L_5 - .L_4)
	.align		4
.L_4:
        /*001c*/ 	.word	index@(triton_poi_fused__to_copy_arange_clamp_mul_sub_24)
        /*0020*/ 	.word	0x00000000


	//----- nvinfo : EIATTR_MIN_STACK_SIZE
	.align		4
.L_5:
        /*0024*/ 	.byte	0x04, 0x12
        /*0026*/ 	.short	(.L_7 - .L_6)
	.align		4
.L_6:
        /*0028*/ 	.word	index@(triton_poi_fused__to_copy_arange_clamp_mul_sub_24)
        /*002c*/ 	.word	0x00000000
.L_7:


//--------------------- .nv.info.triton_poi_fused__to_copy_arange_clamp_mul_sub_24 --------------------------
	.section	.nv.info.triton_poi_fused__to_copy_arange_clamp_mul_sub_24,"",@"SHT_CUDA_INFO"
	.sectionflags	@""
	.align	4


	//----- nvinfo : EIATTR_CUDA_API_VERSION
	.align		4
        /*0000*/ 	.byte	0x04, 0x37
        /*0002*/ 	.short	(.L_9 - .L_8)
.L_8:
        /*0004*/ 	.word	0x0000007c


	//----- nvinfo : EIATTR_KPARAM_INFO
	.align		4
.L_9:
        /*0008*/ 	.byte	0x04, 0x17
        /*000a*/ 	.short	(.L_11 - .L_10)
.L_10:
        /*000c*/ 	.word	0x00000000
        /*0010*/ 	.short	0x0001
        /*0012*/ 	.short	0x0008
        /*0014*/ 	.byte	0x00, 0xf0, 0x11, 0x00


	//----- nvinfo : EIATTR_KPARAM_INFO
	.align		4
.L_11:
        /*0018*/ 	.byte	0x04, 0x17
        /*001a*/ 	.short	(.L_13 - .L_12)
.L_12:
        /*001c*/ 	.word	0x00000000
        /*0020*/ 	.short	0x0000
        /*0022*/ 	.short	0x0000
        /*0024*/ 	.byte	0x00, 0xf4, 0x21, 0x00


	//----- nvinfo : EIATTR_SPARSE_MMA_MASK
	.align		4
.L_13:
        /*0028*/ 	.byte	0x03, 0x50
        /*002a*/ 	.short	0x0000


	//----- nvinfo : EIATTR_MAXREG_COUNT
	.align		4
        /*002c*/ 	.byte	0x03, 0x1b
        /*002e*/ 	.short	0x00ff


	//----- nvinfo : EIATTR_EXIT_INSTR_OFFSETS
	.align		4
        /*0030*/ 	.byte	0x04, 0x1c
        /*0032*/ 	.short	(.L_15 - .L_14)


	//   ....[0]....
.L_14:
        /*0034*/ 	.word	0x000000f0


	//   ....[1]....
        /*0038*/ 	.word	0x00000120


	//----- nvinfo : EIATTR_REQNTID
	.align		4
.L_15:
        /*003c*/ 	.byte	0x04, 0x10
        /*003e*/ 	.short	(.L_17 - .L_16)
.L_16:
        /*0040*/ 	.word	0x00000020
        /*0044*/ 	.word	0x00000001
        /*0048*/ 	.word	0x00000001


	//----- nvinfo : EIATTR_CBANK_PARAM_SIZE
	.align		4
.L_17:
        /*004c*/ 	.byte	0x03, 0x19
        /*004e*/ 	.short	0x000c


	//----- nvinfo : EIATTR_PARAM_CBANK
	.align		4
        /*0050*/ 	.byte	0x04, 0x0a
        /*0052*/ 	.short	(.L_19 - .L_18)
	.align		4
.L_18:
        /*0054*/ 	.word	index@(.nv.constant0.triton_poi_fused__to_copy_arange_clamp_mul_sub_24)
        /*0058*/ 	.short	0x0210
        /*005a*/ 	.short	0x000c


	//----- nvinfo : EIATTR_SW_WAR
	.align		4
.L_19:
        /*005c*/ 	.byte	0x04, 0x36
        /*005e*/ 	.short	(.L_21 - .L_20)
.L_20:
        /*0060*/ 	.word	0x00000008
.L_21:


//--------------------- .nv.callgraph             --------------------------
	.section	.nv.callgraph,"",@"SHT_CUDA_CALLGRAPH"
	.align	4
	.sectionentsize	8
	.align		4
        /*0000*/ 	.word	0x00000000
	.align		4
        /*0004*/ 	.word	0xffffffff
	.align		4
        /*0008*/ 	.word	0x00000000
	.align		4
        /*000c*/ 	.word	0xfffffffe
	.align		4
        /*0010*/ 	.word	0x00000000
	.align		4
        /*0014*/ 	.word	0xfffffffd
	.align		4
        /*0018*/ 	.word	0x00000000
	.align		4
        /*001c*/ 	.word	0xfffffffc


//--------------------- .text.triton_poi_fused__to_copy_arange_clamp_mul_sub_24 --------------------------
	.section	.text.triton_poi_fused__to_copy_arange_clamp_mul_sub_24,"ax",@progbits
	.align	128
        .global         triton_poi_fused__to_copy_arange_clamp_mul_sub_24
        .type           triton_poi_fused__to_copy_arange_clamp_mul_sub_24,@function
        .size           triton_poi_fused__to_copy_arange_clamp_mul_sub_24,(.L_x_1 - triton_poi_fused__to_copy_arange_clamp_mul_sub_24)
        .other          triton_poi_fused__to_copy_arange_clamp_mul_sub_24,@"STO_CUDA_ENTRY STV_DEFAULT"
triton_poi_fused__to_copy_arange_clamp_mul_sub_24:
.text.triton_poi_fused__to_copy_arange_clamp_mul_sub_24:
[----:B------:R-:W0:Y:S02]  /*0000*/  LDC R1, c[0x0][0x28] ;  /* 0x00000a00ff017b82 */ /* 0x000e240000000800 */
[----:B------:R-:W1:Y:S01]  /*0010*/  S2R R6, SR_TID.X ;  /* 0x0000000000067919 */ /* 0x000e620000002100 */
[----:B------:R-:W2:Y:S01]  /*0020*/  LDC.64 R2, c[0x0][0x210] ;  /* 0x00008400ff027b82 */ /* 0x000ea20000000a00 */
[----:B------:R-:W3:Y:S01]  /*0030*/  S2R R5, SR_CTAID.X ;  /* 0x0000000000057919 */ /* 0x000ee20000002500 */
[C---:B-1----:R-:W-:Y:S02]  /*0040*/  LOP3.LUT R0, R6.reuse, 0xf, RZ, 0xc0, !PT ;  /* 0x0000000f06007812 */ /* 0x042fe400078ec0ff */
[----:B------:R-:W-:-:S03]  /*0050*/  LOP3.LUT P0, RZ, R6, 0x10, RZ, 0xc0, !PT ;  /* 0x0000001006ff7812 */ /* 0x000fc6000780c0ff */
[----:B---3--:R-:W-:-:S04]  /*0060*/  IMAD R5, R5, 0x10, R0 ;  /* 0x0000001005057824 */ /* 0x008fc800078e0200 */
[C---:B--2---:R-:W-:Y:S01]  /*0070*/  IMAD.WIDE R2, R5.reuse, 0x4, R2 ;  /* 0x0000000405027825 */ /* 0x044fe200078e0202 */
[----:B------:R-:W-:Y:S02]  /*0080*/  I2FP.F32.S32 R0, R5 ;  /* 0x0000000500007245 */ /* 0x000fe40000201400 */
[----:B------:R-:W-:-:S03]  /*0090*/  ISETP.LT.AND P0, PT, R5, 0x10, !P0 ;  /* 0x000000100500780c */ /* 0x000fc60004701270 */
[----:B------:R-:W-:-:S05]  /*00a0*/  FMUL R0, R0, 0.46666666865348815918 ;  /* 0x3eeeeeef00007820 */ /* 0x000fca0000400000 */
[----:B------:R-:W-:-:S04]  /*00b0*/  FMNMX R0, RZ, R0, !PT ;  /* 0x00000000ff007209 */ /* 0x000fc80007800000 */
[----:B------:R-:W1:Y:S02]  /*00c0*/  F2I.TRUNC.NTZ R4, R0 ;  /* 0x0000000000047305 */ /* 0x000e64000020f100 */
[----:B-1----:R-:W-:-:S05]  /*00d0*/  I2FP.F32.S32 R7, R4 ;  /* 0x0000000400077245 */ /* 0x002fca0000201400 */
[----:B------:R-:W-:Y:S01]  /*00e0*/  FADD.SAT R7, R0, -R7 ;  /* 0x8000000700077221 */ /* 0x000fe20000002000 */
[----:B------:R-:W-:Y:S06]  /*00f0*/  @!P0 EXIT ;  /* 0x000000000000894d */ /* 0x000fec0003800000 */
[----:B------:R-:W-:Y:S02]  /*0100*/  ULDC.64 UR4, c[0x0][0x208] ;  /* 0x0000820000047ab9 */ /* 0x000fe40000000a00 */
[----:B------:R-:W-:Y:S01]  /*0110*/  STG.E desc[UR4][R2.64], R7 ;  /* 0x0000000702007986 */ /* 0x000fe2000c101904 */
[----:B------:R-:W-:Y:S05]  /*0120*/  EXIT ;  /* 0x000000000000794d */ /* 0x000fea0003800000 */
.L_x_0:
[----:B------:R-:W-:-:S00]  /*0130*/  BRA `(.L_x_0) ;  /* 0xfffffffc00fc7947 */ /* 0x000fc0000383ffff */
[----:B------:R-:W-:-:S00]  /*0140*/  NOP ;  /* 0x0000000000007918 */ /* 0x000fc00000000000 */
        /* <DEDUP_REMOVED lines=11> */
.L_x_1:


//--------------------- .nv.constant0.triton_poi_fused__to_copy_arange_clamp_mul_sub_24 --------------------------
	.section	.nv.constant0.triton_poi_fused__to_copy_arange_clamp_mul_sub_24,"a",@progbits
	.sectionflags	@""
	.align	4
.nv.constant0.triton_poi_fused__to_copy_arange_clamp_mul_sub_24:
	.zero		540
